//
// Generated by NVIDIA NVVM Compiler
//
// Compiler Build ID: CL-36424714
// Cuda compilation tools, release 13.0, V13.0.88
// Based on NVVM 20.0.0
//

.version 9.0
.target sm_100
.address_size 64

	// .globl	_Z6kerneliPi

.visible .entry _Z6kerneliPi(
	.param .u32 _Z6kerneliPi_param_0,
	.param .u64 .ptr .align 1 _Z6kerneliPi_param_1
)
{
	.reg .pred 	%p<29>;
	.reg .b32 	%r<77>;
	.reg .b64 	%rd<42>;
	.reg .b64 	%fd<44>;

	ld.param.u32 	%r26, [_Z6kerneliPi_param_0];
	ld.param.u64 	%rd20, [_Z6kerneliPi_param_1];
	mov.u32 	%r1, %ctaid.x;
	setp.lt.s32 	%p1, %r26, 1;
	mov.b32 	%r76, 0;
	@%p1 bra 	$L__BB0_33;
	add.s32 	%r69, %r1, 38467;
	mov.f64 	%fd19, 0d4130000000000000;
	{
	.reg .b32 %temp; 
	mov.b64 	{%temp, %r29}, %fd19;
	}
	and.b32  	%r3, %r29, 2147483647;
	{
	.reg .b32 %temp; 
	mov.b64 	{%r30, %temp}, %fd19;
	}
	mov.b64 	%fd1, {%r30, %r3};
	{
	.reg .b32 %temp; 
	mov.b64 	{%temp, %r31}, %fd1;
	}
	shr.u32 	%r32, %r31, 20;
	setp.lt.u32 	%p2, %r31, 1048576;
	mul.f64 	%fd20, %fd1, 0d4350000000000000;
	{
	.reg .b32 %temp; 
	mov.b64 	{%temp, %r33}, %fd20;
	}
	shr.u32 	%r34, %r33, 20;
	add.s32 	%r35, %r32, %r34;
	add.s32 	%r36, %r35, -54;
	selp.f64 	%fd21, %fd20, %fd1, %p2;
	selp.b32 	%r4, %r36, %r32, %p2;
	mov.b64 	%rd21, %fd21;
	and.b64  	%rd22, %rd21, 4503599627370495;
	or.b64  	%rd1, %rd22, 4503599627370496;
	mov.b32 	%r76, 0;
	mov.u32 	%r71, %r76;
$L__BB0_2:
	cvt.rn.f64.s32 	%fd22, %r69;
	mul.f64 	%fd2, %fd22, 0d40900C0000000000;
	{
	.reg .b32 %temp; 
	mov.b64 	{%temp, %r38}, %fd2;
	}
	and.b32  	%r39, %r38, 2147483647;
	{
	.reg .b32 %temp; 
	mov.b64 	{%r40, %temp}, %fd2;
	}
	mov.b64 	%fd40, {%r40, %r39};
	max.u32 	%r41, %r39, %r3;
	setp.lt.u32 	%p3, %r41, 2146435072;
	@%p3 bra 	$L__BB0_6;
	setp.num.f64 	%p11, %fd1, %fd1;
	setp.num.f64 	%p12, %fd40, %fd40;
	and.pred  	%p13, %p12, %p11;
	@%p13 bra 	$L__BB0_5;
	mov.f64 	%fd28, 0d4130000000000000;
	add.rn.f64 	%fd41, %fd2, %fd28;
	bra.uni 	$L__BB0_17;
$L__BB0_5:
	setp.eq.f64 	%p14, %fd40, 0d7FF0000000000000;
	selp.f64 	%fd41, 0dFFF8000000000000, %fd2, %p14;
	bra.uni 	$L__BB0_17;
$L__BB0_6:
	setp.eq.f64 	%p4, %fd1, 0d0000000000000000;
	mov.f64 	%fd41, 0dFFF8000000000000;
	@%p4 bra 	$L__BB0_17;
	setp.ltu.f64 	%p5, %fd40, %fd1;
	mov.f64 	%fd41, %fd2;
	@%p5 bra 	$L__BB0_17;
	{
	.reg .b32 %temp; 
	mov.b64 	{%temp, %r42}, %fd40;
	}
	shr.u32 	%r72, %r42, 20;
	setp.gt.u32 	%p6, %r42, 1048575;
	@%p6 bra 	$L__BB0_10;
	mul.f64 	%fd40, %fd40, 0d4350000000000000;
	{
	.reg .b32 %temp; 
	mov.b64 	{%temp, %r43}, %fd40;
	}
	shr.u32 	%r44, %r43, 20;
	add.s32 	%r45, %r72, %r44;
	add.s32 	%r72, %r45, -54;
$L__BB0_10:
	mov.b64 	%rd23, %fd40;
	and.b64  	%rd24, %rd23, 4503599627370495;
	or.b64  	%rd38, %rd24, 4503599627370496;
	sub.s32 	%r73, %r72, %r4;
$L__BB0_11:
	sub.s64 	%rd25, %rd38, %rd1;
	mov.b64 	%fd24, %rd25;
	{
	.reg .b32 %temp; 
	mov.b64 	{%temp, %r46}, %fd24;
	}
	setp.lt.s32 	%p7, %r46, 0;
	selp.b64 	%rd4, %rd38, %rd25, %p7;
	shl.b64 	%rd38, %rd4, 1;
	add.s32 	%r13, %r73, -1;
	setp.gt.s32 	%p8, %r73, 0;
	mov.u32 	%r73, %r13;
	@%p8 bra 	$L__BB0_11;
	and.b64  	%rd6, %rd4, 9223372036854775807;
	setp.eq.s64 	%p9, %rd6, 0;
	mov.b64 	%rd39, 0;
	@%p9 bra 	$L__BB0_16;
	mov.b64 	%fd25, %rd6;
	mul.f64 	%fd26, %fd25, 0d4350000000000000;
	{
	.reg .b32 %temp; 
	mov.b64 	{%temp, %r47}, %fd26;
	}
	shr.u32 	%r48, %r47, 20;
	sub.s32 	%r49, 55, %r48;
	sub.s32 	%r14, %r4, %r49;
	shl.b64 	%rd7, %rd6, %r49;
	setp.gt.s32 	%p10, %r14, 0;
	@%p10 bra 	$L__BB0_15;
	sub.s32 	%r51, 1, %r14;
	shr.u64 	%rd39, %rd7, %r51;
	bra.uni 	$L__BB0_16;
$L__BB0_15:
	add.s32 	%r50, %r14, -1;
	cvt.u64.u32 	%rd27, %r50;
	shl.b64 	%rd28, %rd27, 52;
	add.s64 	%rd39, %rd28, %rd7;
$L__BB0_16:
	mov.b64 	%fd27, %rd39;
	copysign.f64 	%fd41, %fd2, %fd27;
$L__BB0_17:
	cvt.rzi.s32.f64 	%r53, %fd41;
	cvt.rn.f64.s32 	%fd10, %r53;
	mul.f64 	%fd11, %fd10, 0d40900C0000000000;
	{
	.reg .b32 %temp; 
	mov.b64 	{%temp, %r54}, %fd11;
	}
	and.b32  	%r55, %r54, 2147483647;
	{
	.reg .b32 %temp; 
	mov.b64 	{%r56, %temp}, %fd11;
	}
	mov.b64 	%fd42, {%r56, %r55};
	max.u32 	%r57, %r55, %r3;
	setp.lt.u32 	%p15, %r57, 2146435072;
	@%p15 bra 	$L__BB0_21;
	setp.num.f64 	%p23, %fd1, %fd1;
	setp.num.f64 	%p24, %fd42, %fd42;
	and.pred  	%p25, %p24, %p23;
	@%p25 bra 	$L__BB0_20;
	mov.f64 	%fd34, 0d4130000000000000;
	add.rn.f64 	%fd43, %fd11, %fd34;
	bra.uni 	$L__BB0_32;
$L__BB0_20:
	setp.eq.f64 	%p26, %fd42, 0d7FF0000000000000;
	selp.f64 	%fd43, 0dFFF8000000000000, %fd11, %p26;
	bra.uni 	$L__BB0_32;
$L__BB0_21:
	setp.eq.f64 	%p16, %fd1, 0d0000000000000000;
	mov.f64 	%fd43, 0dFFF8000000000000;
	@%p16 bra 	$L__BB0_32;
	setp.ltu.f64 	%p17, %fd42, %fd1;
	mov.f64 	%fd43, %fd11;
	@%p17 bra 	$L__BB0_32;
	{
	.reg .b32 %temp; 
	mov.b64 	{%temp, %r58}, %fd42;
	}
	shr.u32 	%r74, %r58, 20;
	setp.gt.u32 	%p18, %r58, 1048575;
	@%p18 bra 	$L__BB0_25;
	mul.f64 	%fd42, %fd42, 0d4350000000000000;
	{
	.reg .b32 %temp; 
	mov.b64 	{%temp, %r59}, %fd42;
	}
	shr.u32 	%r60, %r59, 20;
	add.s32 	%r61, %r74, %r60;
	add.s32 	%r74, %r61, -54;
$L__BB0_25:
	mov.b64 	%rd29, %fd42;
	and.b64  	%rd30, %rd29, 4503599627370495;
	or.b64  	%rd40, %rd30, 4503599627370496;
	sub.s32 	%r75, %r74, %r4;
$L__BB0_26:
	sub.s64 	%rd31, %rd40, %rd1;
	mov.b64 	%fd30, %rd31;
	{
	.reg .b32 %temp; 
	mov.b64 	{%temp, %r62}, %fd30;
	}
	setp.lt.s32 	%p19, %r62, 0;
	selp.b64 	%rd13, %rd40, %rd31, %p19;
	shl.b64 	%rd40, %rd13, 1;
	add.s32 	%r20, %r75, -1;
	setp.gt.s32 	%p20, %r75, 0;
	mov.u32 	%r75, %r20;
	@%p20 bra 	$L__BB0_26;
	and.b64  	%rd15, %rd13, 9223372036854775807;
	setp.eq.s64 	%p21, %rd15, 0;
	mov.b64 	%rd41, 0;
	@%p21 bra 	$L__BB0_31;
	mov.b64 	%fd31, %rd15;
	mul.f64 	%fd32, %fd31, 0d4350000000000000;
	{
	.reg .b32 %temp; 
	mov.b64 	{%temp, %r63}, %fd32;
	}
	shr.u32 	%r64, %r63, 20;
	sub.s32 	%r65, 55, %r64;
	sub.s32 	%r21, %r4, %r65;
	shl.b64 	%rd16, %rd15, %r65;
	setp.gt.s32 	%p22, %r21, 0;
	@%p22 bra 	$L__BB0_30;
	sub.s32 	%r67, 1, %r21;
	shr.u64 	%rd41, %rd16, %r67;
	bra.uni 	$L__BB0_31;
$L__BB0_30:
	add.s32 	%r66, %r21, -1;
	cvt.u64.u32 	%rd33, %r66;
	shl.b64 	%rd34, %rd33, 52;
	add.s64 	%rd41, %rd34, %rd16;
$L__BB0_31:
	mov.b64 	%fd33, %rd41;
	copysign.f64 	%fd43, %fd11, %fd33;
$L__BB0_32:
	mul.f64 	%fd35, %fd10, 0d3EB0000000000000;
	cvt.rzi.s32.f64 	%r69, %fd43;
	cvt.rn.f64.s32 	%fd36, %r69;
	mul.f64 	%fd37, %fd36, 0d3EB0000000000000;
	mul.f64 	%fd38, %fd37, %fd37;
	fma.rn.f64 	%fd39, %fd35, %fd35, %fd38;
	setp.lt.f64 	%p27, %fd39, 0d3FF0000000000000;
	selp.u32 	%r68, 1, 0, %p27;
	add.s32 	%r76, %r76, %r68;
	add.s32 	%r71, %r71, 1;
	setp.ne.s32 	%p28, %r71, %r26;
	@%p28 bra 	$L__BB0_2;
$L__BB0_33:
	cvta.to.global.u64 	%rd35, %rd20;
	mul.wide.u32 	%rd36, %r1, 4;
	add.s64 	%rd37, %rd35, %rd36;
	st.global.u32 	[%rd37], %r76;
	ret;

}


// ===== COMPILED SASS (sm_100) =====

	.target	sm_100

	.elftype	@"ET_EXEC"


//--------------------- .note.nv.tkinfo           --------------------------
	.section	.note.nv.tkinfo,"",@"SHT_NOTE"
	.sectionflags	@"SHF_NOTE_NV_TKINFO"
	.tkinfo
        /*0018*/ 	.word	0x00000002
        /*0030*/ 	.string	""
        /*0030*/ 	.string	"ptxas"
        /*0030*/ 	.string	"Cuda compilation tools, release 13.0, V13.0.88"
        /*0030*/ 	.string	"Build cuda_13.0.r13.0/compiler.36424714_0"
        /*0030*/ 	.string	"-arch sm_100 -m 64 "



//--------------------- .note.nv.cuinfo           --------------------------
	.section	.note.nv.cuinfo,"",@"SHT_NOTE"
	.sectionflags	@"SHF_NOTE_NV_CUINFO"
        /*0018*/ 	.short	0x0002
        /*001a*/ 	.short	0x0064
        /*001c*/ 	.short	0x0082
	.zero		2


//--------------------- .nv.info                  --------------------------
	.section	.nv.info,"",@"SHT_CUDA_INFO"
	.align	4


	//----- nvinfo : EIATTR_REGCOUNT
	.align		4
        /*0000*/ 	.byte	0x04, 0x2f
        /*0002*/ 	.short	(.L_1 - .L_0)
	.align		4
.L_0:
        /*0004*/ 	.word	index@(_Z6kerneliPi)
        /*0008*/ 	.word	0x00000010


	//----- nvinfo : EIATTR_FRAME_SIZE
	.align		4
.L_1:
        /*000c*/ 	.byte	0x04, 0x11
        /*000e*/ 	.short	(.L_3 - .L_2)
	.align		4
.L_2:
        /*0010*/ 	.word	index@(_Z6kerneliPi)
        /*0014*/ 	.word	0x00000000


	//----- nvinfo : EIATTR_MIN_STACK_SIZE
	.align		4
.L_3:
        /*0018*/ 	.byte	0x04, 0x12
        /*001a*/ 	.short	(.L_5 - .L_4)
	.align		4
.L_4:
        /*001c*/ 	.word	index@(_Z6kerneliPi)
        /*0020*/ 	.word	0x00000000
.L_5:


//--------------------- .nv.compat                --------------------------
	.section	.nv.compat,"",@"SHT_CUDA_COMPAT_INFO"
	.align	4
        /*0000*/ 	.byte	0x02, 0x09, 0x00, 0x00, 0x02, 0x02, 0x01, 0x00, 0x02, 0x05, 0x05, 0x00, 0x03, 0x07, 0x01, 0x01
        /*0010*/ 	.byte	0x02, 0x03, 0x00, 0x00, 0x02, 0x06, 0x01, 0x00, 0x04, 0x0b, 0x08, 0x00, 0x01, 0x00, 0x00, 0x00
        /*0020*/ 	.byte	0x00, 0x00, 0x00, 0x00


//--------------------- .nv.info._Z6kerneliPi     --------------------------
	.section	.nv.info._Z6kerneliPi,"",@"SHT_CUDA_INFO"
	.sectionflags	@""
	.align	4


	//----- nvinfo : EIATTR_CUDA_API_VERSION
	.align		4
        /*0000*/ 	.byte	0x04, 0x37
        /*0002*/ 	.short	(.L_7 - .L_6)
.L_6:
        /*0004*/ 	.word	0x00000082


	//----- nvinfo : EIATTR_KPARAM_INFO
	.align		4
.L_7:
        /*0008*/ 	.byte	0x04, 0x17
        /*000a*/ 	.short	(.L_9 - .L_8)
.L_8:
        /*000c*/ 	.word	0x00000000
        /*0010*/ 	.short	0x0001
        /*0012*/ 	.short	0x0008
        /*0014*/ 	.byte	0x00, 0xf5, 0x21, 0x00


	//----- nvinfo : EIATTR_KPARAM_INFO
	.align		4
.L_9:
        /*0018*/ 	.byte	0x04, 0x17
        /*001a*/ 	.short	(.L_11 - .L_10)
.L_10:
        /*001c*/ 	.word	0x00000000
        /*0020*/ 	.short	0x0000
        /*0022*/ 	.short	0x0000
        /*0024*/ 	.byte	0x00, 0xf0, 0x11, 0x00


	//----- nvinfo : EIATTR_SPARSE_MMA_MASK
	.align		4
.L_11:
        /*0028*/ 	.byte	0x03, 0x50
        /*002a*/ 	.short	0x0000


	//----- nvinfo : EIATTR_MAXREG_COUNT
	.align		4
        /*002c*/ 	.byte	0x03, 0x1b
        /*002e*/ 	.short	0x00ff


	//----- nvinfo : EIATTR_MERCURY_ISA_VERSION
	.align		4
        /*0030*/ 	.byte	0x03, 0x5f
        /*0032*/ 	.short	0x0101


	//----- nvinfo : EIATTR_VRC_CTA_INIT_COUNT
	.align		4
        /*0034*/ 	.byte	0x02, 0x4a
	.zero		1
	.zero		1


	//----- nvinfo : EIATTR_EXIT_INSTR_OFFSETS
	.align		4
        /*0038*/ 	.byte	0x04, 0x1c
        /*003a*/ 	.short	(.L_13 - .L_12)


	//   ....[0]....
.L_12:
        /*003c*/ 	.word	0x000008d0


	//----- nvinfo : EIATTR_CBANK_PARAM_SIZE
	.align		4
.L_13:
        /*0040*/ 	.byte	0x03, 0x19
        /*0042*/ 	.short	0x0010


	//----- nvinfo : EIATTR_PARAM_CBANK
	.align		4
        /*0044*/ 	.byte	0x04, 0x0a
        /*0046*/ 	.short	(.L_15 - .L_14)
	.align		4
.L_14:
        /*0048*/ 	.word	index@(.nv.constant0._Z6kerneliPi)
        /*004c*/ 	.short	0x0380
        /*004e*/ 	.short	0x0010


	//----- nvinfo : EIATTR_SW_WAR
	.align		4
.L_15:
        /*0050*/ 	.byte	0x04, 0x36
        /*0052*/ 	.short	(.L_17 - .L_16)
.L_16:
        /*0054*/ 	.word	0x00000008
.L_17:


//--------------------- .nv.callgraph             --------------------------
	.section	.nv.callgraph,"",@"SHT_CUDA_CALLGRAPH"
	.align	4
	.sectionentsize	8
	.align		4
        /*0000*/ 	.word	0x00000000
	.align		4
        /*0004*/ 	.word	0xffffffff
	.align		4
        /*0008*/ 	.word	0x00000000
	.align		4
        /*000c*/ 	.word	0xfffffffe
	.align		4
        /*0010*/ 	.word	0x00000000
	.align		4
        /*0014*/ 	.word	0xfffffffd
	.align		4
        /*0018*/ 	.word	0x00000000
	.align		4
        /*001c*/ 	.word	0xfffffffc


//--------------------- .text._Z6kerneliPi        --------------------------
	.section	.text._Z6kerneliPi,"ax",@progbits
	.align	128
        .global         _Z6kerneliPi
        .type           _Z6kerneliPi,@function
        .size           _Z6kerneliPi,(.L_x_11 - _Z6kerneliPi)
        .other          _Z6kerneliPi,@"STO_CUDA_ENTRY STV_DEFAULT"
_Z6kerneliPi:
.text._Z6kerneliPi:
[----:B------:R-:W-:Y:S01]  /*0000*/  LDC R1, c[0x0][0x37c] ;  /* 0x0000df00ff017b82 */ /* 0x000fe20000000800 */
[----:B------:R-:W0:Y:S01]  /*0010*/  LDCU UR4, c[0x0][0x380] ;  /* 0x00007000ff0477ac */ /* 0x000e220008000800 */
[----:B------:R-:W1:Y:S01]  /*0020*/  S2R R0, SR_CTAID.X ;  /* 0x0000000000007919 */ /* 0x000e620000002500 */
[----:B------:R-:W-:Y:S01]  /*0030*/  IMAD.MOV.U32 R2, RZ, RZ, RZ ;  /* 0x000000ffff027224 */ /* 0x000fe200078e00ff */
[----:B------:R-:W2:Y:S01]  /*0040*/  LDCU.64 UR6, c[0x0][0x358] ;  /* 0x00006b00ff0677ac */ /* 0x000ea20008000a00 */
[----:B0-----:R-:W-:-:S09]  /*0050*/  UISETP.GE.AND UP0, UPT, UR4, 0x1, UPT ;  /* 0x000000010400788c */ /* 0x001fd2000bf06270 */
[----:B--2---:R-:W-:Y:S05]  /*0060*/  BRA.U !UP0, `(.L_x_0) ;  /* 0x00000009080c7547 */ /* 0x004fea000b800000 */
[----:B-1----:R-:W-:Y:S01]  /*0070*/  VIADD R10, R0, 0x9643 ;  /* 0x00009643000a7836 */ /* 0x002fe20000000000 */
[----:B------:R-:W-:Y:S01]  /*0080*/  UMOV UR5, URZ ;  /* 0x000000ff00057c82 */ /* 0x000fe20008000000 */
[----:B------:R-:W-:Y:S01]  /*0090*/  IMAD.MOV.U32 R2, RZ, RZ, RZ ;  /* 0x000000ffff027224 */ /* 0x000fe200078e00ff */
[----:B------:R-:W-:-:S06]  /*00a0*/  UMOV UR4, URZ ;  /* 0x000000ff00047c82 */ /* 0x000fcc0008000000 */
.L_x_9:
[----:B------:R-:W0:Y:S02]  /*00b0*/  I2F.F64 R4, R10 ;  /* 0x0000000a00047312 */ /* 0x000e240000201c00 */
[----:B0-----:R-:W-:-:S10]  /*00c0*/  DMUL R4, R4, 1027 ;  /* 0x40900c0004047828 */ /* 0x001fd40000000000 */
[----:B------:R-:W-:Y:S01]  /*00d0*/  LOP3.LUT R7, R5, 0x7fffffff, RZ, 0xc0, !PT ;  /* 0x7fffffff05077812 */ /* 0x000fe200078ec0ff */
[----:B------:R-:W-:-:S03]  /*00e0*/  IMAD.MOV.U32 R6, RZ, RZ, R4 ;  /* 0x000000ffff067224 */ /* 0x000fc600078e0004 */
[----:B------:R-:W-:-:S04]  /*00f0*/  VIMNMX.U32 R3, PT, PT, R7, 0x41300000, !PT ;  /* 0x4130000007037848 */ /* 0x000fc80007fe0000 */
[----:B------:R-:W-:-:S13]  /*0100*/  ISETP.GE.U32.AND P0, PT, R3, 0x7ff00000, PT ;  /* 0x7ff000000300780c */ /* 0x000fda0003f06070 */
[----:B------:R-:W-:Y:S05]  /*0110*/  @!P0 BRA `(.L_x_1) ;  /* 0x0000000000188947 */ /* 0x000fea0003800000 */
[----:B------:R-:W-:-:S14]  /*0120*/  DSETP.NAN.AND P0, PT, R6, R6, PT ;  /* 0x000000060600722a */ /* 0x000fdc0003f08000 */
[----:B------:R-:W-:Y:S02]  /*0130*/  @!P0 DSETP.NEU.AND P1, PT, R6, +INF , PT ;  /* 0x7ff000000600842a */ /* 0x000fe40003f2d000 */
[----:B------:R-:W-:-:S06]  /*0140*/  @P0 DADD R8, R4, 1048576 ;  /* 0x4130000004080429 */ /* 0x000fcc0000000000 */
[----:B------:R-:W-:Y:S02]  /*0150*/  @!P0 FSEL R8, R4, RZ, P1 ;  /* 0x000000ff04088208 */ /* 0x000fe40000800000 */
[----:B------:R-:W-:Y:S01]  /*0160*/  @!P0 FSEL R9, R5, -QNAN , P1 ;  /* 0xfff8000005098808 */ /* 0x000fe20000800000 */
[----:B------:R-:W-:Y:S06]  /*0170*/  BRA `(.L_x_2) ;  /* 0x0000000000ac7947 */ /* 0x000fec0003800000 */
.L_x_1:
[----:B------:R-:W-:Y:S01]  /*0180*/  DSETP.GE.AND P0, PT, R6, 1048576, PT ;  /* 0x413000000600742a */ /* 0x000fe20003f06000 */
[----:B------:R-:W-:Y:S02]  /*0190*/  IMAD.MOV.U32 R8, RZ, RZ, R4 ;  /* 0x000000ffff087224 */ /* 0x000fe400078e0004 */
[----:B------:R-:W-:-:S11]  /*01a0*/  IMAD.MOV.U32 R9, RZ, RZ, R5 ;  /* 0x000000ffff097224 */ /* 0x000fd600078e0005 */
[----:B------:R-:W-:Y:S05]  /*01b0*/  @!P0 BRA `(.L_x_2) ;  /* 0x00000000009c8947 */ /* 0x000fea0003800000 */
[----:B------:R-:W-:Y:S02]  /*01c0*/  ISETP.GT.U32.AND P0, PT, R7, 0xfffff, PT ;  /* 0x000fffff0700780c */ /* 0x000fe40003f04070 */
[----:B------:R-:W-:-:S11]  /*01d0*/  SHF.R.U32.HI R3, RZ, 0x14, R7 ;  /* 0x00000014ff037819 */ /* 0x000fd60000011607 */
[----:B------:R-:W-:-:S10]  /*01e0*/  @!P0 DMUL R6, R6, 1.80143985094819840000e+16 ;  /* 0x4350000006068828 */ /* 0x000fd40000000000 */
[C---:B------:R-:W-:Y:S02]  /*01f0*/  @!P0 LEA.HI R9, R7.reuse, R3, RZ, 0xc ;  /* 0x0000000307098211 */ /* 0x040fe400078f60ff */
[----:B------:R-:W-:-:S03]  /*0200*/  LOP3.LUT R8, R7, 0xfffff, RZ, 0xc0, !PT ;  /* 0x000fffff07087812 */ /* 0x000fc600078ec0ff */
[----:B------:R-:W-:Y:S01]  /*0210*/  @!P0 VIADD R3, R9, 0xffffffca ;  /* 0xffffffca09038836 */ /* 0x000fe20000000000 */
[----:B------:R-:W-:Y:S01]  /*0220*/  LOP3.LUT R8, R8, 0x100000, RZ, 0xfc, !PT ;  /* 0x0010000008087812 */ /* 0x000fe200078efcff */
[----:B------:R-:W-:Y:S02]  /*0230*/  IMAD.MOV.U32 R9, RZ, RZ, R6 ;  /* 0x000000ffff097224 */ /* 0x000fe400078e0006 */
[----:B------:R-:W-:-:S07]  /*0240*/  VIADD R3, R3, 0xfffffbed ;  /* 0xfffffbed03037836 */ /* 0x000fce0000000000 */
.L_x_3:
[----:B------:R-:W-:Y:S02]  /*0250*/  IADD3 R6, P0, PT, R9, -UR5, RZ ;  /* 0x8000000509067c10 */ /* 0x000fe4000ff1e0ff */
[C---:B------:R-:W-:Y:S01]  /*0260*/  ISETP.GT.AND P1, PT, R3.reuse, RZ, PT ;  /* 0x000000ff0300720c */ /* 0x040fe20003f24270 */
[----:B------:R-:W-:Y:S01]  /*0270*/  VIADD R3, R3, 0xffffffff ;  /* 0xffffffff03037836 */ /* 0x000fe20000000000 */
[----:B------:R-:W-:-:S04]  /*0280*/  IADD3.X R7, PT, PT, R8, -0x100001, RZ, P0, !PT ;  /* 0xffefffff08077810 */ /* 0x000fc800007fe4ff */
[----:B------:R-:W-:-:S04]  /*0290*/  ISETP.GE.AND P0, PT, R7, RZ, PT ;  /* 0x000000ff0700720c */ /* 0x000fc80003f06270 */
[----:B------:R-:W-:Y:S02]  /*02a0*/  SEL R6, R9, R6, !P0 ;  /* 0x0000000609067207 */ /* 0x000fe40004000000 */
[----:B------:R-:W-:-:S03]  /*02b0*/  SEL R11, R8, R7, !P0 ;  /* 0x00000007080b7207 */ /* 0x000fc60004000000 */
[C---:B------:R-:W-:Y:S01]  /*02c0*/  IMAD.SHL.U32 R9, R6.reuse, 0x2, RZ ;  /* 0x0000000206097824 */ /* 0x040fe200078e00ff */
[----:B------:R-:W-:Y:S01]  /*02d0*/  SHF.L.U64.HI R8, R6, 0x1, R11 ;  /* 0x0000000106087819 */ /* 0x000fe2000001020b */
[----:B------:R-:W-:Y:S06]  /*02e0*/  @P1 BRA `(.L_x_3) ;  /* 0xfffffffc00d81947 */ /* 0x000fec000383ffff */
[----:B------:R-:W-:Y:S01]  /*02f0*/  LOP3.LUT R7, R11, 0x7fffffff, RZ, 0xc0, !PT ;  /* 0x7fffffff0b077812 */ /* 0x000fe200078ec0ff */
[----:B------:R-:W-:Y:S01]  /*0300*/  IMAD.MOV.U32 R8, RZ, RZ, RZ ;  /* 0x000000ffff087224 */ /* 0x000fe200078e00ff */
[----:B------:R-:W-:Y:S01]  /*0310*/  ISETP.NE.U32.AND P0, PT, R6, RZ, PT ;  /* 0x000000ff0600720c */ /* 0x000fe20003f05070 */
[----:B------:R-:W-:-:S03]  /*0320*/  IMAD.MOV.U32 R3, RZ, RZ, RZ ;  /* 0x000000ffff037224 */ /* 0x000fc600078e00ff */
[----:B------:R-:W-:-:S13]  /*0330*/  ISETP.NE.AND.EX P0, PT, R7, RZ, PT, P0 ;  /* 0x000000ff0700720c */ /* 0x000fda0003f05300 */
[----:B------:R-:W-:Y:S05]  /*0340*/  @!P0 BRA `(.L_x_4) ;  /* 0x0000000000348947 */ /* 0x000fea0003800000 */
[----:B------:R-:W-:-:S10]  /*0350*/  DMUL R8, R6, 1.80143985094819840000e+16 ;  /* 0x4350000006087828 */ /* 0x000fd40000000000 */
[----:B------:R-:W-:-:S04]  /*0360*/  SHF.R.U32.HI R8, RZ, 0x14, R9 ;  /* 0x00000014ff087819 */ /* 0x000fc80000011609 */
[----:B------:R-:W-:-:S04]  /*0370*/  IADD3 R3, PT, PT, -R8, 0x37, RZ ;  /* 0x0000003708037810 */ /* 0x000fc80007ffe1ff */
[----:B------:R-:W-:Y:S02]  /*0380*/  IADD3 R9, PT, PT, -R3, 0x413, RZ ;  /* 0x0000041303097810 */ /* 0x000fe40007ffe1ff */
[CC--:B------:R-:W-:Y:S02]  /*0390*/  SHF.L.U64.HI R10, R6.reuse, R3.reuse, R7 ;  /* 0x00000003060a7219 */ /* 0x0c0fe40000010207 */
[----:B------:R-:W-:Y:S02]  /*03a0*/  ISETP.GT.AND P0, PT, R9, RZ, PT ;  /* 0x000000ff0900720c */ /* 0x000fe40003f04270 */
[----:B------:R-:W-:-:S11]  /*03b0*/  SHF.L.U32 R6, R6, R3, RZ ;  /* 0x0000000306067219 */ /* 0x000fd600000006ff */
[----:B------:R-:W-:-:S04]  /*03c0*/  @!P0 IADD3 R3, PT, PT, -R9, 0x1, RZ ;  /* 0x0000000109038810 */ /* 0x000fc80007ffe1ff */
[-CC-:B------:R-:W-:Y:S02]  /*03d0*/  @!P0 SHF.R.U64 R8, R6, R3.reuse, R10.reuse ;  /* 0x0000000306088219 */ /* 0x180fe4000000120a */
[----:B------:R-:W-:Y:S01]  /*03e0*/  @P0 IADD3 R8, P1, PT, RZ, R6, RZ ;  /* 0x00000006ff080210 */ /* 0x000fe20007f3e0ff */
[----:B------:R-:W-:Y:S01]  /*03f0*/  @P0 VIADD R6, R9, 0xffffffff ;  /* 0xffffffff09060836 */ /* 0x000fe20000000000 */
[----:B------:R-:W-:-:S03]  /*0400*/  @!P0 SHF.R.U32.HI R3, RZ, R3, R10 ;  /* 0x00000003ff038219 */ /* 0x000fc6000001160a */
[----:B------:R-:W-:-:S08]  /*0410*/  @P0 IMAD.U32.X R3, R6, 0x100000, R10, P1 ;  /* 0x0010000006030824 */ /* 0x000fd000008e040a */
.L_x_4:
[----:B------:R-:W-:-:S07]  /*0420*/  LOP3.LUT R9, R3, 0x80000000, R5, 0xb8, !PT ;  /* 0x8000000003097812 */ /* 0x000fce00078eb805 */
.L_x_2:
[----:B------:R-:W0:Y:S08]  /*0430*/  F2I.F64.TRUNC R4, R8 ;  /* 0x0000000800047311 */ /* 0x000e30000030d100 */
[----:B0-----:R-:W0:Y:S02]  /*0440*/  I2F.F64 R4, R4 ;  /* 0x0000000400047312 */ /* 0x001e240000201c00 */
        /* <DEDUP_REMOVED lines=12> */
.L_x_5:
        /* <DEDUP_REMOVED lines=13> */
.L_x_7:
        /* <DEDUP_REMOVED lines=29> */
.L_x_8:
[----:B------:R-:W-:-:S07]  /*07b0*/  LOP3.LUT R11, R3, 0x80000000, R7, 0xb8, !PT ;  /* 0x80000000030b7812 */ /* 0x000fce00078eb807 */
.L_x_6:
[----:B------:R-:W0:Y:S01]  /*07c0*/  F2I.F64.TRUNC R10, R10 ;  /* 0x0000000a000a7311 */ /* 0x000e22000030d100 */
[----:B------:R-:W-:Y:S01]  /*07d0*/  DMUL R4, R4, 9.5367431640625e-07 ;  /* 0x3eb0000004047828 */ /* 0x000fe20000000000 */
[----:B------:R-:W1:Y:S01]  /*07e0*/  LDCU UR8, c[0x0][0x380] ;  /* 0x00007000ff0877ac */ /* 0x000e620008000800 */
[----:B------:R-:W-:Y:S01]  /*07f0*/  VIADD R3, R2, 0x1 ;  /* 0x0000000102037836 */ /* 0x000fe20000000000 */
[----:B------:R-:W-:-:S04]  /*0800*/  UIADD3 UR4, UPT, UPT, UR4, 0x1, URZ ;  /* 0x0000000104047890 */ /* 0x000fc8000fffe0ff */
[----:B0-----:R-:W0:Y:S01]  /*0810*/  I2F.F64 R6, R10 ;  /* 0x0000000a00067312 */ /* 0x001e220000201c00 */
[----:B-1----:R-:W-:Y:S01]  /*0820*/  UISETP.NE.AND UP0, UPT, UR4, UR8, UPT ;  /* 0x000000080400728c */ /* 0x002fe2000bf05270 */
[----:B0-----:R-:W-:-:S08]  /*0830*/  DMUL R6, R6, 9.5367431640625e-07 ;  /* 0x3eb0000006067828 */ /* 0x001fd00000000000 */
[----:B------:R-:W-:-:S08]  /*0840*/  DMUL R6, R6, R6 ;  /* 0x0000000606067228 */ /* 0x000fd00000000000 */
[----:B------:R-:W-:-:S08]  /*0850*/  DFMA R6, R4, R4, R6 ;  /* 0x000000040406722b */ /* 0x000fd00000000006 */
[----:B------:R-:W-:-:S14]  /*0860*/  DSETP.GEU.AND P0, PT, R6, 1, PT ;  /* 0x3ff000000600742a */ /* 0x000fdc0003f0e000 */
[----:B------:R-:W-:-:S04]  /*0870*/  @P0 IMAD.MOV R3, RZ, RZ, R2 ;  /* 0x000000ffff030224 */ /* 0x000fc800078e0202 */
[----:B------:R-:W-:Y:S01]  /*0880*/  IMAD.MOV.U32 R2, RZ, RZ, R3 ;  /* 0x000000ffff027224 */ /* 0x000fe200078e0003 */
[----:B------:R-:W-:Y:S06]  /*0890*/  BRA.U UP0, `(.L_x_9) ;  /* 0xfffffff900047547 */ /* 0x000fec000b83ffff */
.L_x_0:
[----:B------:R-:W1:Y:S02]  /*08a0*/  LDC.64 R4, c[0x0][0x388] ;  /* 0x0000e200ff047b82 */ /* 0x000e640000000a00 */
[----:B-1----:R-:W-:-:S05]  /*08b0*/  IMAD.WIDE.U32 R4, R0, 0x4, R4 ;  /* 0x0000000400047825 */ /* 0x002fca00078e0004 */
[----:B------:R-:W-:Y:S01]  /*08c0*/  STG.E desc[UR6][R4.64], R2 ;  /* 0x0000000204007986 */ /* 0x000fe2000c101906 */
[----:B------:R-:W-:Y:S05]  /*08d0*/  EXIT ;  /* 0x000000000000794d */ /* 0x000fea0003800000 */
.L_x_10:
[----:B------:R-:W-:-:S00]  /*08e0*/  BRA `(.L_x_10) ;  /* 0xfffffffc00fc7947 */ /* 0x000fc0000383ffff */
[----:B------:R-:W-:-:S00]  /*08f0*/  NOP ;  /* 0x0000000000007918 */ /* 0x000fc00000000000 */
        /* <DEDUP_REMOVED lines=8> */
.L_x_11:


//--------------------- .nv.shared.reserved.0     --------------------------
	.section	.nv.shared.reserved.0,"aw",@nobits
	.weak		__nv_reservedSMEM_offset_0_alias
	.size		__nv_reservedSMEM_offset_0_alias, 0, 64
	.other		__nv_reservedSMEM_offset_0_alias,@"STO_CUDA_RESERVED_SHARED STV_DEFAULT"
__nv_reservedSMEM_offset_0_alias:
	.zero		0
	.zero		64


//--------------------- .nv.constant0._Z6kerneliPi --------------------------
	.section	.nv.constant0._Z6kerneliPi,"a",@progbits
	.sectionflags	@""
	.align	4
.nv.constant0._Z6kerneliPi:
	.zero		912


//--------------------- SYMBOLS --------------------------

	.type		.nv.reservedSmem.offset0,@object
	.size		.nv.reservedSmem.offset0,0x4
